	.headerflags	@"EF_CUDA_TEXMODE_UNIFIED EF_CUDA_64BIT_ADDRESS EF_CUDA_ACCELERATORS EF_CUDA_SM90 EF_CUDA_VIRTUAL_SM(EF_CUDA_SM90)"
	.elftype	@"ET_EXEC"


//--------------------- .nv.info                  --------------------------
	.section	.nv.info,"",@"SHT_CUDA_INFO"
	.align	4


	//----- nvinfo : EIATTR_REGCOUNT
	.align		4
        /*0000*/ 	.byte	0x04, 0x2f
        /*0002*/ 	.short	(.L_3 - .L_2)
	.align		4
.L_2:
        /*0004*/ 	.word	index@(triton_poi_fused__native_batch_norm_legit_no_training_convolution_hardtanh_51)
        /*0008*/ 	.word	0x00000016


	//----- nvinfo : EIATTR_MIN_STACK_SIZE
	.align		4
.L_3:
        /*000c*/ 	.byte	0x04, 0x12
        /*000e*/ 	.short	(.L_5 - .L_4)
	.align		4
.L_4:
        /*0010*/ 	.word	index@(triton_poi_fused__native_batch_norm_legit_no_training_convolution_hardtanh_51)
        /*0014*/ 	.word	0x00000000


	//----- nvinfo : EIATTR_FRAME_SIZE
	.align		4
.L_5:
        /*0018*/ 	.byte	0x04, 0x11
        /*001a*/ 	.short	(.L_7 - .L_6)
	.align		4
.L_6:
        /*001c*/ 	.word	index@(triton_poi_fused__native_batch_norm_legit_no_training_convolution_hardtanh_51)
        /*0020*/ 	.word	0x00000000


	//----- nvinfo : EIATTR_MIN_STACK_SIZE
	.align		4
.L_7:
        /*0024*/ 	.byte	0x04, 0x12
        /*0026*/ 	.short	(.L_9 - .L_8)
	.align		4
.L_8:
        /*0028*/ 	.word	index@(triton_poi_fused__native_batch_norm_legit_no_training_convolution_hardtanh_51)
        /*002c*/ 	.word	0x00000000
.L_9:


//--------------------- .nv.info.triton_poi_fused__native_batch_norm_legit_no_training_convolution_hardtanh_51 --------------------------
	.section	.nv.info.triton_poi_fused__native_batch_norm_legit_no_training_convolution_hardtanh_51,"",@"SHT_CUDA_INFO"
	.sectionflags	@""
	.align	4


	//----- nvinfo : EIATTR_CUDA_API_VERSION
	.align		4
        /*0000*/ 	.byte	0x04, 0x37
        /*0002*/ 	.short	(.L_11 - .L_10)
.L_10:
        /*0004*/ 	.word	0x0000007c


	//----- nvinfo : EIATTR_KPARAM_INFO
	.align		4
.L_11:
        /*0008*/ 	.byte	0x04, 0x17
        /*000a*/ 	.short	(.L_13 - .L_12)
.L_12:
        /*000c*/ 	.word	0x00000000
        /*0010*/ 	.short	0x0007
        /*0012*/ 	.short	0x0038
        /*0014*/ 	.byte	0x00, 0xf0, 0x11, 0x00


	//----- nvinfo : EIATTR_KPARAM_INFO
	.align		4
.L_13:
        /*0018*/ 	.byte	0x04, 0x17
        /*001a*/ 	.short	(.L_15 - .L_14)
.L_14:
        /*001c*/ 	.word	0x00000000
        /*0020*/ 	.short	0x0006
        /*0022*/ 	.short	0x0030
        /*0024*/ 	.byte	0x00, 0xf4, 0x21, 0x00


	//----- nvinfo : EIATTR_KPARAM_INFO
	.align		4
.L_15:
        /*0028*/ 	.byte	0x04, 0x17
        /*002a*/ 	.short	(.L_17 - .L_16)
.L_16:
        /*002c*/ 	.word	0x00000000
        /*0030*/ 	.short	0x0005
        /*0032*/ 	.short	0x0028
        /*0034*/ 	.byte	0x00, 0xf4, 0x21, 0x00


	//----- nvinfo : EIATTR_KPARAM_INFO
	.align		4
.L_17:
        /*0038*/ 	.byte	0x04, 0x17
        /*003a*/ 	.short	(.L_19 - .L_18)
.L_18:
        /*003c*/ 	.word	0x00000000
        /*0040*/ 	.short	0x0004
        /*0042*/ 	.short	0x0020
        /*0044*/ 	.byte	0x00, 0xf4, 0x21, 0x00


	//----- nvinfo : EIATTR_KPARAM_INFO
	.align		4
.L_19:
        /*0048*/ 	.byte	0x04, 0x17
        /*004a*/ 	.short	(.L_21 - .L_20)
.L_20:
        /*004c*/ 	.word	0x00000000
        /*0050*/ 	.short	0x0003
        /*0052*/ 	.short	0x0018
        /*0054*/ 	.byte	0x00, 0xf4, 0x21, 0x00


	//----- nvinfo : EIATTR_KPARAM_INFO
	.align		4
.L_21:
        /*0058*/ 	.byte	0x04, 0x17
        /*005a*/ 	.short	(.L_23 - .L_22)
.L_22:
        /*005c*/ 	.word	0x00000000
        /*0060*/ 	.short	0x0002
        /*0062*/ 	.short	0x0010
        /*0064*/ 	.byte	0x00, 0xf4, 0x21, 0x00


	//----- nvinfo : EIATTR_KPARAM_INFO
	.align		4
.L_23:
        /*0068*/ 	.byte	0x04, 0x17
        /*006a*/ 	.short	(.L_25 - .L_24)
.L_24:
        /*006c*/ 	.word	0x00000000
        /*0070*/ 	.short	0x0001
        /*0072*/ 	.short	0x0008
        /*0074*/ 	.byte	0x00, 0xf4, 0x21, 0x00


	//----- nvinfo : EIATTR_KPARAM_INFO
	.align		4
.L_25:
        /*0078*/ 	.byte	0x04, 0x17
        /*007a*/ 	.short	(.L_27 - .L_26)
.L_26:
        /*007c*/ 	.word	0x00000000
        /*0080*/ 	.short	0x0000
        /*0082*/ 	.short	0x0000
        /*0084*/ 	.byte	0x00, 0xf4, 0x21, 0x00


	//----- nvinfo : EIATTR_SPARSE_MMA_MASK
	.align		4
.L_27:
        /*0088*/ 	.byte	0x03, 0x50
        /*008a*/ 	.short	0x0000


	//----- nvinfo : EIATTR_MAXREG_COUNT
	.align		4
        /*008c*/ 	.byte	0x03, 0x1b
        /*008e*/ 	.short	0x00ff


	//----- nvinfo : EIATTR_EXIT_INSTR_OFFSETS
	.align		4
        /*0090*/ 	.byte	0x04, 0x1c
        /*0092*/ 	.short	(.L_29 - .L_28)


	//   ....[0]....
.L_28:
        /*0094*/ 	.word	0x00000380


	//   ....[1]....
        /*0098*/ 	.word	0x000003a0


	//----- nvinfo : EIATTR_REQNTID
	.align		4
.L_29:
        /*009c*/ 	.byte	0x04, 0x10
        /*009e*/ 	.short	(.L_31 - .L_30)
.L_30:
        /*00a0*/ 	.word	0x00000080
        /*00a4*/ 	.word	0x00000001
        /*00a8*/ 	.word	0x00000001


	//----- nvinfo : EIATTR_CBANK_PARAM_SIZE
	.align		4
.L_31:
        /*00ac*/ 	.byte	0x03, 0x19
        /*00ae*/ 	.short	0x003c


	//----- nvinfo : EIATTR_PARAM_CBANK
	.align		4
        /*00b0*/ 	.byte	0x04, 0x0a
        /*00b2*/ 	.short	(.L_33 - .L_32)
	.align		4
.L_32:
        /*00b4*/ 	.word	index@(.nv.constant0.triton_poi_fused__native_batch_norm_legit_no_training_convolution_hardtanh_51)
        /*00b8*/ 	.short	0x0210
        /*00ba*/ 	.short	0x003c


	//----- nvinfo : EIATTR_SW_WAR
	.align		4
.L_33:
        /*00bc*/ 	.byte	0x04, 0x36
        /*00be*/ 	.short	(.L_35 - .L_34)
.L_34:
        /*00c0*/ 	.word	0x00000008
.L_35:


//--------------------- .nv.callgraph             --------------------------
	.section	.nv.callgraph,"",@"SHT_CUDA_CALLGRAPH"
	.align	4
	.sectionentsize	8
	.align		4
        /*0000*/ 	.word	0x00000000
	.align		4
        /*0004*/ 	.word	0xffffffff
	.align		4
        /*0008*/ 	.word	0x00000000
	.align		4
        /*000c*/ 	.word	0xfffffffe
	.align		4
        /*0010*/ 	.word	0x00000000
	.align		4
        /*0014*/ 	.word	0xfffffffd
	.align		4
        /*0018*/ 	.word	0x00000000
	.align		4
        /*001c*/ 	.word	0xfffffffc


//--------------------- .nv.constant4             --------------------------
	.section	.nv.constant4,"a",@progbits
	.align	8
	.align		8
.nv.constant4:
        /*0000*/ 	.dword	_$_str
	.align		8
        /*0008*/ 	.dword	_$_str_$_2


//--------------------- .text.triton_poi_fused__native_batch_norm_legit_no_training_convolution_hardtanh_51 --------------------------
	.section	.text.triton_poi_fused__native_batch_norm_legit_no_training_convolution_hardtanh_51,"ax",@progbits
	.align	128
        .global         triton_poi_fused__native_batch_norm_legit_no_training_convolution_hardtanh_51
        .type           triton_poi_fused__native_batch_norm_legit_no_training_convolution_hardtanh_51,@function
        .size           triton_poi_fused__native_batch_norm_legit_no_training_convolution_hardtanh_51,(.L_x_1 - triton_poi_fused__native_batch_norm_legit_no_training_convolution_hardtanh_51)
        .other          triton_poi_fused__native_batch_norm_legit_no_training_convolution_hardtanh_51,@"STO_CUDA_ENTRY STV_DEFAULT"
triton_poi_fused__native_batch_norm_legit_no_training_convolution_hardtanh_51:
.text.triton_poi_fused__native_batch_norm_legit_no_training_convolution_hardtanh_51:
[----:B------:R-:W0:Y:S01]  /*0000*/  LDC R1, c[0x0][0x28] ;  /* 0x00000a00ff017b82 */ /* 0x000e220000000800 */
[----:B------:R-:W1:Y:S07]  /*0010*/  S2R R2, SR_TID.X ;  /* 0x0000000000027919 */ /* 0x000e6e0000002100 */
[----:B------:R-:W2:Y:S01]  /*0020*/  LDC.64 R12, c[0x0][0x228] ;  /* 0x00008a00ff0c7b82 */ /* 0x000ea20000000a00 */
[----:B------:R-:W-:Y:S01]  /*0030*/  ULDC.64 UR4, c[0x0][0x208] ;  /* 0x0000820000047ab9 */ /* 0x000fe20000000a00 */
[----:B------:R-:W3:Y:S06]  /*0040*/  S2R R3, SR_CTAID.X ;  /* 0x0000000000037919 */ /* 0x000eec0000002500 */
[----:B------:R-:W4:Y:S08]  /*0050*/  LDC.64 R10, c[0x0][0x218] ;  /* 0x00008600ff0a7b82 */ /* 0x000f300000000a00 */
[----:B------:R-:W5:Y:S08]  /*0060*/  LDC.64 R6, c[0x0][0x210] ;  /* 0x00008400ff067b82 */ /* 0x000f700000000a00 */
[----:B------:R-:W5:Y:S01]  /*0070*/  LDC.64 R14, c[0x0][0x220] ;  /* 0x00008800ff0e7b82 */ /* 0x000f620000000a00 */
[----:B-1----:R-:W-:-:S07]  /*0080*/  LOP3.LUT R2, R2, 0x7f, RZ, 0xc0, !PT ;  /* 0x0000007f02027812 */ /* 0x002fce00078ec0ff */
[----:B------:R-:W1:Y:S01]  /*0090*/  LDC.64 R16, c[0x0][0x230] ;  /* 0x00008c00ff107b82 */ /* 0x000e620000000a00 */
[----:B---3--:R-:W-:Y:S01]  /*00a0*/  LEA R3, R3, R2, 0x7 ;  /* 0x0000000203037211 */ /* 0x008fe200078e38ff */
[----:B------:R-:W-:-:S03]  /*00b0*/  HFMA2.MMA R2, -RZ, RZ, 0, 0 ;  /* 0x00000000ff027435 */ /* 0x000fc600000001ff */
[----:B------:R-:W-:-:S07]  /*00c0*/  ISETP.GE.AND P0, PT, R3, 0x21c0, PT ;  /* 0x000021c00300780c */ /* 0x000fce0003f06270 */
[----:B------:R-:W-:-:S05]  /*00d0*/  IMAD.HI R0, R3, -0xd4629b7, R2 ;  /* 0xf2b9d64903007827 */ /* 0x000fca00078e0202 */
[----:B------:R-:W-:-:S04]  /*00e0*/  SHF.R.U32.HI R5, RZ, 0x1f, R0 ;  /* 0x0000001fff057819 */ /* 0x000fc80000011600 */
[----:B------:R-:W-:Y:S02]  /*00f0*/  LEA.HI.SX32 R5, R0, R5, 0x19 ;  /* 0x0000000500057211 */ /* 0x000fe400078fcaff */
[----:B------:R-:W-:-:S03]  /*0100*/  MOV R0, RZ ;  /* 0x000000ff00007202 */ /* 0x000fc60000000f00 */
[----:B------:R-:W-:Y:S02]  /*0110*/  IMAD R19, R5, -0x87, R3 ;  /* 0xffffff7905137824 */ /* 0x000fe400078e0203 */
[----:B------:R-:W3:Y:S02]  /*0120*/  LDC.64 R4, c[0x0][0x238] ;  /* 0x00008e00ff047b82 */ /* 0x000ee40000000a00 */
[----:B--2---:R-:W-:-:S05]  /*0130*/  IMAD.WIDE R12, R19, 0x4, R12 ;  /* 0x00000004130c7825 */ /* 0x004fca00078e020c */
[----:B------:R2:W3:Y:S01]  /*0140*/  @!P0 LDG.E.EL R0, desc[UR4][R12.64] ;  /* 0x000000040c008981 */ /* 0x0004e2000c2e1900 */
[----:B------:R-:W-:Y:S01]  /*0150*/  CS2R R8, SRZ ;  /* 0x0000000000087805 */ /* 0x000fe2000001ff00 */
[----:B----4-:R-:W-:-:S04]  /*0160*/  IMAD.WIDE R10, R19, 0x4, R10 ;  /* 0x00000004130a7825 */ /* 0x010fc800078e020a */
[----:B-----5:R-:W-:Y:S01]  /*0170*/  IMAD.WIDE R6, R3, 0x4, R6 ;  /* 0x0000000403067825 */ /* 0x020fe200078e0206 */
[----:B------:R4:W5:Y:S03]  /*0180*/  @!P0 LDG.E.EL R9, desc[UR4][R10.64] ;  /* 0x000000040a098981 */ /* 0x000966000c2e1900 */
[C---:B0-2---:R-:W-:Y:S01]  /*0190*/  IMAD.WIDE R12, R19.reuse, 0x4, R14 ;  /* 0x00000004130c7825 */ /* 0x045fe200078e020e */
[----:B------:R-:W5:Y:S03]  /*01a0*/  @!P0 LDG.E R2, desc[UR4][R6.64] ;  /* 0x0000000406028981 */ /* 0x000f66000c1e1900 */
[----:B-1----:R-:W-:Y:S01]  /*01b0*/  IMAD.WIDE R14, R19, 0x4, R16 ;  /* 0x00000004130e7825 */ /* 0x002fe200078e0210 */
[----:B------:R-:W2:Y:S01]  /*01c0*/  @!P0 LDG.E.EL R8, desc[UR4][R12.64] ;  /* 0x000000040c088981 */ /* 0x000ea2000c2e1900 */
[----:B------:R-:W-:-:S02]  /*01d0*/  CS2R R16, SRZ ;  /* 0x0000000000107805 */ /* 0x000fc4000001ff00 */
[----:B---3--:R-:W-:-:S04]  /*01e0*/  IMAD.WIDE R4, R19, 0x4, R4 ;  /* 0x0000000413047825 */ /* 0x008fc800078e0204 */
[----:B------:R-:W3:Y:S04]  /*01f0*/  @!P0 LDG.E.EL R16, desc[UR4][R14.64] ;  /* 0x000000040e108981 */ /* 0x000ee8000c2e1900 */
[----:B------:R0:W3:Y:S01]  /*0200*/  @!P0 LDG.E.EL R17, desc[UR4][R4.64] ;  /* 0x0000000404118981 */ /* 0x0000e2000c2e1900 */
[----:B----4-:R-:W-:Y:S01]  /*0210*/  HFMA2.MMA R11, -RZ, RZ, 1.625, 0 ;  /* 0x3e800000ff0b7435 */ /* 0x010fe200000001ff */
[----:B0-----:R-:W0:Y:S01]  /*0220*/  LDC.64 R4, c[0x0][0x240] ;  /* 0x00009000ff047b82 */ /* 0x001e220000000a00 */
[----:B------:R-:W-:-:S04]  /*0230*/  FADD R0, R0, 9.9999997473787516356e-06 ;  /* 0x3727c5ac00007421 */ /* 0x000fc80000000000 */
[----:B------:R-:W1:Y:S02]  /*0240*/  MUFU.SQRT R18, R0 ;  /* 0x0000000000127308 */ /* 0x000e640000002000 */
[C---:B-1----:R-:W-:Y:S02]  /*0250*/  FSETP.GT.AND P1, PT, R18.reuse, 8.50705917302346158658e+37, PT ;  /* 0x7e8000001200780b */ /* 0x042fe40003f24000 */
[----:B------:R-:W-:-:S11]  /*0260*/  FSETP.GEU.AND P2, PT, R18, 1.175494350822287508e-38, PT ;  /* 0x008000001200780b */ /* 0x000fd60003f4e000 */
[----:B------:R-:W-:-:S04]  /*0270*/  @P1 FMUL R18, R18, 0.25 ;  /* 0x3e80000012121820 */ /* 0x000fc80000400000 */
[----:B------:R-:W-:-:S06]  /*0280*/  @!P2 FMUL R18, R18, 16777216 ;  /* 0x4b8000001212a820 */ /* 0x000fcc0000400000 */
[----:B------:R-:W1:Y:S01]  /*0290*/  MUFU.RCP R18, R18 ;  /* 0x0000001200127308 */ /* 0x000e620000001000 */
[----:B------:R-:W-:Y:S01]  /*02a0*/  FSEL R11, R11, 1, P1 ;  /* 0x3f8000000b0b7808 */ /* 0x000fe20000800000 */
[----:B-----5:R-:W-:-:S04]  /*02b0*/  FADD R13, R9, R2 ;  /* 0x00000002090d7221 */ /* 0x020fc80000000000 */
[----:B------:R-:W-:Y:S01]  /*02c0*/  @!P2 FMUL R11, R11, 16777216 ;  /* 0x4b8000000b0ba820 */ /* 0x000fe20000400000 */
[----:B--2---:R-:W-:-:S03]  /*02d0*/  FADD R8, R13, -R8 ;  /* 0x800000080d087221 */ /* 0x004fc60000000000 */
[----:B-1----:R-:W-:-:S04]  /*02e0*/  FMUL R11, R18, R11 ;  /* 0x0000000b120b7220 */ /* 0x002fc80000400000 */
[----:B------:R-:W-:-:S04]  /*02f0*/  FMUL R8, R8, R11 ;  /* 0x0000000b08087220 */ /* 0x000fc80000400000 */
[----:B---3--:R-:W-:-:S05]  /*0300*/  FFMA R8, R8, R16, R17 ;  /* 0x0000001008087223 */ /* 0x008fca0000000011 */
[----:B------:R-:W-:-:S04]  /*0310*/  FSETP.GTU.AND P1, PT, R8, RZ, PT ;  /* 0x000000ff0800720b */ /* 0x000fc80003f2c000 */
[----:B------:R-:W-:-:S04]  /*0320*/  FSEL R9, R8, RZ, P1 ;  /* 0x000000ff08097208 */ /* 0x000fc80000800000 */
[C---:B------:R-:W-:Y:S01]  /*0330*/  FSETP.GEU.AND P1, PT, R9.reuse, 6, PT ;  /* 0x40c000000900780b */ /* 0x040fe20003f2e000 */
[----:B------:R1:W-:Y:S01]  /*0340*/  @!P0 STG.E desc[UR4][R6.64], R13 ;  /* 0x0000000d06008986 */ /* 0x0003e2000c101904 */
[----:B------:R-:W-:Y:S01]  /*0350*/  FSETP.NAN.AND P2, PT, R9, R9, PT ;  /* 0x000000090900720b */ /* 0x000fe20003f48000 */
[----:B0-----:R-:W-:-:S10]  /*0360*/  IMAD.WIDE R2, R3, 0x4, R4 ;  /* 0x0000000403027825 */ /* 0x001fd400078e0204 */
[----:B------:R-:W-:Y:S01]  /*0370*/  @P1 SEL R9, R9, 0x40c00000, P2 ;  /* 0x40c0000009091807 */ /* 0x000fe20001000000 */
[----:B-1----:R-:W-:Y:S06]  /*0380*/  @P0 EXIT ;  /* 0x000000000000094d */ /* 0x002fec0003800000 */
[----:B------:R-:W-:Y:S01]  /*0390*/  STG.E desc[UR4][R2.64], R9 ;  /* 0x0000000902007986 */ /* 0x000fe2000c101904 */
[----:B------:R-:W-:Y:S05]  /*03a0*/  EXIT ;  /* 0x000000000000794d */ /* 0x000fea0003800000 */
.L_x_0:
[----:B------:R-:W-:-:S00]  /*03b0*/  BRA `(.L_x_0) ;  /* 0xfffffffc00fc7947 */ /* 0x000fc0000383ffff */
[----:B------:R-:W-:-:S00]  /*03c0*/  NOP ;  /* 0x0000000000007918 */ /* 0x000fc00000000000 */
        /* <DEDUP_REMOVED lines=11> */
.L_x_1:


//--------------------- .nv.global.init           --------------------------
	.section	.nv.global.init,"aw",@progbits
.nv.global.init:
	.type		_$_str,@object
	.size		_$_str,(_$_str_$_2 - _$_str)
_$_str:
        /*0000*/ 	.byte	0x5f, 0x5f, 0x43, 0x55, 0x44, 0x41, 0x5f, 0x46, 0x54, 0x5a, 0x00
	.type		_$_str_$_2,@object
	.size		_$_str_$_2,(.L_1 - _$_str_$_2)
_$_str_$_2:
        /*000b*/ 	.byte	0x5f, 0x5f, 0x43, 0x55, 0x44, 0x41, 0x5f, 0x50, 0x52, 0x45, 0x43, 0x5f, 0x53, 0x51, 0x52, 0x54
        /*001b*/ 	.byte	0x00
.L_1:


//--------------------- .nv.constant0.triton_poi_fused__native_batch_norm_legit_no_training_convolution_hardtanh_51 --------------------------
	.section	.nv.constant0.triton_poi_fused__native_batch_norm_legit_no_training_convolution_hardtanh_51,"a",@progbits
	.sectionflags	@""
	.align	4
.nv.constant0.triton_poi_fused__native_batch_norm_legit_no_training_convolution_hardtanh_51:
	.zero		588
